	.headerflags	@"EF_CUDA_TEXMODE_UNIFIED EF_CUDA_64BIT_ADDRESS EF_CUDA_ACCELERATORS EF_CUDA_SM90 EF_CUDA_VIRTUAL_SM(EF_CUDA_SM90)"
	.elftype	@"ET_EXEC"


//--------------------- .nv.info                  --------------------------
	.section	.nv.info,"",@"SHT_CUDA_INFO"
	.align	4


	//----- nvinfo : EIATTR_REGCOUNT
	.align		4
        /*0000*/ 	.byte	0x04, 0x2f
        /*0002*/ 	.short	(.L_1 - .L_0)
	.align		4
.L_0:
        /*0004*/ 	.word	index@(triton_poi_fused_mul_4)
        /*0008*/ 	.word	0x0000000c


	//----- nvinfo : EIATTR_MIN_STACK_SIZE
	.align		4
.L_1:
        /*000c*/ 	.byte	0x04, 0x12
        /*000e*/ 	.short	(.L_3 - .L_2)
	.align		4
.L_2:
        /*0010*/ 	.word	index@(triton_poi_fused_mul_4)
        /*0014*/ 	.word	0x00000000


	//----- nvinfo : EIATTR_FRAME_SIZE
	.align		4
.L_3:
        /*0018*/ 	.byte	0x04, 0x11
        /*001a*/ 	.short	(.L_5 - .L_4)
	.align		4
.L_4:
        /*001c*/ 	.word	index@(triton_poi_fused_mul_4)
        /*0020*/ 	.word	0x00000000


	//----- nvinfo : EIATTR_MIN_STACK_SIZE
	.align		4
.L_5:
        /*0024*/ 	.byte	0x04, 0x12
        /*0026*/ 	.short	(.L_7 - .L_6)
	.align		4
.L_6:
        /*0028*/ 	.word	index@(triton_poi_fused_mul_4)
        /*002c*/ 	.word	0x00000000
.L_7:


//--------------------- .nv.info.triton_poi_fused_mul_4 --------------------------
	.section	.nv.info.triton_poi_fused_mul_4,"",@"SHT_CUDA_INFO"
	.sectionflags	@""
	.align	4


	//----- nvinfo : EIATTR_CUDA_API_VERSION
	.align		4
        /*0000*/ 	.byte	0x04, 0x37
        /*0002*/ 	.short	(.L_9 - .L_8)
.L_8:
        /*0004*/ 	.word	0x0000007c


	//----- nvinfo : EIATTR_KPARAM_INFO
	.align		4
.L_9:
        /*0008*/ 	.byte	0x04, 0x17
        /*000a*/ 	.short	(.L_11 - .L_10)
.L_10:
        /*000c*/ 	.word	0x00000000
        /*0010*/ 	.short	0x0003
        /*0012*/ 	.short	0x0018
        /*0014*/ 	.byte	0x00, 0xf0, 0x11, 0x00


	//----- nvinfo : EIATTR_KPARAM_INFO
	.align		4
.L_11:
        /*0018*/ 	.byte	0x04, 0x17
        /*001a*/ 	.short	(.L_13 - .L_12)
.L_12:
        /*001c*/ 	.word	0x00000000
        /*0020*/ 	.short	0x0002
        /*0022*/ 	.short	0x0010
        /*0024*/ 	.byte	0x00, 0xf4, 0x21, 0x00


	//----- nvinfo : EIATTR_KPARAM_INFO
	.align		4
.L_13:
        /*0028*/ 	.byte	0x04, 0x17
        /*002a*/ 	.short	(.L_15 - .L_14)
.L_14:
        /*002c*/ 	.word	0x00000000
        /*0030*/ 	.short	0x0001
        /*0032*/ 	.short	0x0008
        /*0034*/ 	.byte	0x00, 0xf4, 0x21, 0x00


	//----- nvinfo : EIATTR_KPARAM_INFO
	.align		4
.L_15:
        /*0038*/ 	.byte	0x04, 0x17
        /*003a*/ 	.short	(.L_17 - .L_16)
.L_16:
        /*003c*/ 	.word	0x00000000
        /*0040*/ 	.short	0x0000
        /*0042*/ 	.short	0x0000
        /*0044*/ 	.byte	0x00, 0xf4, 0x21, 0x00


	//----- nvinfo : EIATTR_SPARSE_MMA_MASK
	.align		4
.L_17:
        /*0048*/ 	.byte	0x03, 0x50
        /*004a*/ 	.short	0x0000


	//----- nvinfo : EIATTR_MAXREG_COUNT
	.align		4
        /*004c*/ 	.byte	0x03, 0x1b
        /*004e*/ 	.short	0x00ff


	//----- nvinfo : EIATTR_EXIT_INSTR_OFFSETS
	.align		4
        /*0050*/ 	.byte	0x04, 0x1c
        /*0052*/ 	.short	(.L_19 - .L_18)


	//   ....[0]....
.L_18:
        /*0054*/ 	.word	0x000001a0


	//----- nvinfo : EIATTR_REQNTID
	.align		4
.L_19:
        /*0058*/ 	.byte	0x04, 0x10
        /*005a*/ 	.short	(.L_21 - .L_20)
.L_20:
        /*005c*/ 	.word	0x00000100
        /*0060*/ 	.word	0x00000001
        /*0064*/ 	.word	0x00000001


	//----- nvinfo : EIATTR_CBANK_PARAM_SIZE
	.align		4
.L_21:
        /*0068*/ 	.byte	0x03, 0x19
        /*006a*/ 	.short	0x001c


	//----- nvinfo : EIATTR_PARAM_CBANK
	.align		4
        /*006c*/ 	.byte	0x04, 0x0a
        /*006e*/ 	.short	(.L_23 - .L_22)
	.align		4
.L_22:
        /*0070*/ 	.word	index@(.nv.constant0.triton_poi_fused_mul_4)
        /*0074*/ 	.short	0x0210
        /*0076*/ 	.short	0x001c


	//----- nvinfo : EIATTR_SW_WAR
	.align		4
.L_23:
        /*0078*/ 	.byte	0x04, 0x36
        /*007a*/ 	.short	(.L_25 - .L_24)
.L_24:
        /*007c*/ 	.word	0x00000008
.L_25:


//--------------------- .nv.callgraph             --------------------------
	.section	.nv.callgraph,"",@"SHT_CUDA_CALLGRAPH"
	.align	4
	.sectionentsize	8
	.align		4
        /*0000*/ 	.word	0x00000000
	.align		4
        /*0004*/ 	.word	0xffffffff
	.align		4
        /*0008*/ 	.word	0x00000000
	.align		4
        /*000c*/ 	.word	0xfffffffe
	.align		4
        /*0010*/ 	.word	0x00000000
	.align		4
        /*0014*/ 	.word	0xfffffffd
	.align		4
        /*0018*/ 	.word	0x00000000
	.align		4
        /*001c*/ 	.word	0xfffffffc


//--------------------- .text.triton_poi_fused_mul_4 --------------------------
	.section	.text.triton_poi_fused_mul_4,"ax",@progbits
	.align	128
        .global         triton_poi_fused_mul_4
        .type           triton_poi_fused_mul_4,@function
        .size           triton_poi_fused_mul_4,(.L_x_1 - triton_poi_fused_mul_4)
        .other          triton_poi_fused_mul_4,@"STO_CUDA_ENTRY STV_DEFAULT"
triton_poi_fused_mul_4:
.text.triton_poi_fused_mul_4:
[----:B------:R-:W-:Y:S01]  /*0000*/  LDC R1, c[0x0][0x28] ;  /* 0x00000a00ff017b82 */ /* 0x000fe20000000800 */
[----:B------:R-:W1:Y:S07]  /*0010*/  S2R R0, SR_TID.X ;  /* 0x0000000000007919 */ /* 0x000e6e0000002100 */
[----:B------:R-:W2:Y:S01]  /*0020*/  LDC.64 R4, c[0x0][0x218] ;  /* 0x00008600ff047b82 */ /* 0x000ea20000000a00 */
[----:B------:R-:W-:Y:S01]  /*0030*/  ULDC.64 UR4, c[0x0][0x208] ;  /* 0x0000820000047ab9 */ /* 0x000fe20000000a00 */
[----:B------:R-:W3:Y:S06]  /*0040*/  S2R R9, SR_CTAID.X ;  /* 0x0000000000097919 */ /* 0x000eec0000002500 */
[----:B------:R-:W4:Y:S01]  /*0050*/  LDC.64 R2, c[0x0][0x210] ;  /* 0x00008400ff027b82 */ /* 0x000f220000000a00 */
[----:B-1----:R-:W-:Y:S01]  /*0060*/  IMAD.SHL.U32 R0, R0, 0x2, RZ ;  /* 0x0000000200007824 */ /* 0x002fe200078e00ff */
[----:B---3--:R-:W-:-:S04]  /*0070*/  SHF.R.S32.HI R6, RZ, 0x16, R9 ;  /* 0x00000016ff067819 */ /* 0x008fc80000011409 */
[----:B------:R-:W-:-:S05]  /*0080*/  LOP3.LUT R0, R0, 0x1fe, RZ, 0xc0, !PT ;  /* 0x000001fe00007812 */ /* 0x000fca00078ec0ff */
[----:B------:R-:W-:Y:S01]  /*0090*/  IMAD R9, R9, 0x200, R0 ;  /* 0x0000020009097824 */ /* 0x000fe200078e0200 */
[----:B------:R-:W-:-:S03]  /*00a0*/  SGXT R0, R6, 0x1 ;  /* 0x000000010600781a */ /* 0x000fc60000000200 */
[----:B--2---:R-:W-:Y:S01]  /*00b0*/  IMAD.WIDE R4, R9, 0x4, R4 ;  /* 0x0000000409047825 */ /* 0x004fe200078e0204 */
[CC--:B------:R-:W-:Y:S02]  /*00c0*/  LEA.HI R6, R0.reuse, R9.reuse, RZ, 0x9 ;  /* 0x0000000900067211 */ /* 0x0c0fe400078f48ff */
[----:B------:R-:W-:Y:S02]  /*00d0*/  LEA.HI R0, R0, R9, RZ, 0x15 ;  /* 0x0000000900007211 */ /* 0x000fe400078fa8ff */
[----:B------:R-:W-:Y:S01]  /*00e0*/  LOP3.LUT R6, R6, 0xfffffe00, RZ, 0xc0, !PT ;  /* 0xfffffe0006067812 */ /* 0x000fe200078ec0ff */
[----:B------:R-:W2:Y:S01]  /*00f0*/  LDG.E.64 R4, desc[UR4][R4.64] ;  /* 0x0000000404047981 */ /* 0x000ea2000c1e1b00 */
[----:B------:R-:W-:Y:S02]  /*0100*/  SHF.R.S32.HI R7, RZ, 0x15, R0 ;  /* 0x00000015ff077819 */ /* 0x000fe40000011400 */
[----:B------:R-:W-:-:S05]  /*0110*/  IADD3 R6, R9, -R6, RZ ;  /* 0x8000000609067210 */ /* 0x000fca0007ffe0ff */
[----:B------:R-:W-:-:S04]  /*0120*/  IMAD R7, R7, 0x200, R6 ;  /* 0x0000020007077824 */ /* 0x000fc800078e0206 */
[----:B----4-:R-:W-:Y:S02]  /*0130*/  IMAD.WIDE R2, R7, 0x4, R2 ;  /* 0x0000000407027825 */ /* 0x010fe400078e0202 */
[----:B------:R-:W1:Y:S04]  /*0140*/  LDC.64 R6, c[0x0][0x220] ;  /* 0x00008800ff067b82 */ /* 0x000e680000000a00 */
[----:B------:R-:W2:Y:S01]  /*0150*/  LDG.E.EL.64 R2, desc[UR4][R2.64] ;  /* 0x0000000402027981 */ /* 0x000ea2000c2e1b00 */
[----:B-1----:R-:W-:-:S04]  /*0160*/  IMAD.WIDE R6, R9, 0x4, R6 ;  /* 0x0000000409067825 */ /* 0x002fc800078e0206 */
[----:B--2---:R-:W-:Y:S01]  /*0170*/  FMUL R8, R2, R4 ;  /* 0x0000000402087220 */ /* 0x004fe20000400000 */
[----:B------:R-:W-:-:S05]  /*0180*/  FMUL R9, R3, R5 ;  /* 0x0000000503097220 */ /* 0x000fca0000400000 */
[----:B------:R-:W-:Y:S01]  /*0190*/  STG.E.64 desc[UR4][R6.64], R8 ;  /* 0x0000000806007986 */ /* 0x000fe2000c101b04 */
[----:B------:R-:W-:Y:S05]  /*01a0*/  EXIT ;  /* 0x000000000000794d */ /* 0x000fea0003800000 */
.L_x_0:
[----:B------:R-:W-:-:S00]  /*01b0*/  BRA `(.L_x_0) ;  /* 0xfffffffc00fc7947 */ /* 0x000fc0000383ffff */
[----:B------:R-:W-:-:S00]  /*01c0*/  NOP ;  /* 0x0000000000007918 */ /* 0x000fc00000000000 */
        /* <DEDUP_REMOVED lines=11> */
.L_x_1:


//--------------------- .nv.constant0.triton_poi_fused_mul_4 --------------------------
	.section	.nv.constant0.triton_poi_fused_mul_4,"a",@progbits
	.sectionflags	@""
	.align	4
.nv.constant0.triton_poi_fused_mul_4:
	.zero		556
